//
// Generated by NVIDIA NVVM Compiler
//
// Compiler Build ID: CL-36424714
// Cuda compilation tools, release 13.0, V13.0.88
// Based on NVVM 20.0.0
//

.version 9.0
.target sm_100
.address_size 64

	// .globl	_Z14computeLKernelPdS_ii

.visible .entry _Z14computeLKernelPdS_ii(
	.param .u64 .ptr .align 1 _Z14computeLKernelPdS_ii_param_0,
	.param .u64 .ptr .align 1 _Z14computeLKernelPdS_ii_param_1,
	.param .u32 _Z14computeLKernelPdS_ii_param_2,
	.param .u32 _Z14computeLKernelPdS_ii_param_3
)
{
	.reg .pred 	%p<2>;
	.reg .b32 	%r<11>;
	.reg .b64 	%rd<10>;
	.reg .b64 	%fd<4>;

	ld.param.u64 	%rd1, [_Z14computeLKernelPdS_ii_param_0];
	ld.param.u64 	%rd2, [_Z14computeLKernelPdS_ii_param_1];
	ld.param.u32 	%r2, [_Z14computeLKernelPdS_ii_param_2];
	ld.param.u32 	%r3, [_Z14computeLKernelPdS_ii_param_3];
	mov.u32 	%r4, %ctaid.x;
	mov.u32 	%r5, %ntid.x;
	mov.u32 	%r6, %tid.x;
	mad.lo.s32 	%r7, %r4, %r5, %r6;
	add.s32 	%r8, %r7, %r2;
	add.s32 	%r1, %r8, 1;
	setp.ge.s32 	%p1, %r1, %r3;
	@%p1 bra 	$L__BB0_2;
	cvta.to.global.u64 	%rd3, %rd1;
	cvta.to.global.u64 	%rd4, %rd2;
	mad.lo.s32 	%r9, %r1, %r3, %r2;
	mul.wide.s32 	%rd5, %r9, 8;
	add.s64 	%rd6, %rd3, %rd5;
	ld.global.f64 	%fd1, [%rd6];
	mad.lo.s32 	%r10, %r3, %r2, %r2;
	mul.wide.s32 	%rd7, %r10, 8;
	add.s64 	%rd8, %rd3, %rd7;
	ld.global.f64 	%fd2, [%rd8];
	div.rn.f64 	%fd3, %fd1, %fd2;
	add.s64 	%rd9, %rd4, %rd5;
	st.global.f64 	[%rd9], %fd3;
$L__BB0_2:
	ret;

}
	// .globl	_Z13updateUKernelPdS_ii
.visible .entry _Z13updateUKernelPdS_ii(
	.param .u64 .ptr .align 1 _Z13updateUKernelPdS_ii_param_0,
	.param .u64 .ptr .align 1 _Z13updateUKernelPdS_ii_param_1,
	.param .u32 _Z13updateUKernelPdS_ii_param_2,
	.param .u32 _Z13updateUKernelPdS_ii_param_3
)
{
	.reg .pred 	%p<2>;
	.reg .b32 	%r<18>;
	.reg .b64 	%rd<11>;
	.reg .b64 	%fd<6>;

	ld.param.u64 	%rd1, [_Z13updateUKernelPdS_ii_param_0];
	ld.param.u64 	%rd2, [_Z13updateUKernelPdS_ii_param_1];
	ld.param.u32 	%r4, [_Z13updateUKernelPdS_ii_param_2];
	ld.param.u32 	%r5, [_Z13updateUKernelPdS_ii_param_3];
	mov.u32 	%r6, %ctaid.y;
	mov.u32 	%r7, %ntid.y;
	mov.u32 	%r8, %tid.y;
	mad.lo.s32 	%r9, %r6, %r7, %r8;
	add.s32 	%r10, %r9, %r4;
	add.s32 	%r1, %r10, 1;
	mov.u32 	%r11, %ctaid.x;
	mov.u32 	%r12, %ntid.x;
	mov.u32 	%r13, %tid.x;
	mad.lo.s32 	%r2, %r11, %r12, %r13;
	add.s32 	%r3, %r2, %r4;
	max.s32 	%r14, %r1, %r3;
	setp.ge.s32 	%p1, %r14, %r5;
	@%p1 bra 	$L__BB1_2;
	cvta.to.global.u64 	%rd3, %rd2;
	cvta.to.global.u64 	%rd4, %rd1;
	mad.lo.s32 	%r15, %r1, %r5, %r4;
	mul.wide.s32 	%rd5, %r15, 8;
	add.s64 	%rd6, %rd3, %rd5;
	ld.global.f64 	%fd1, [%rd6];
	mad.lo.s32 	%r16, %r5, %r4, %r3;
	mul.wide.s32 	%rd7, %r16, 8;
	add.s64 	%rd8, %rd4, %rd7;
	ld.global.f64 	%fd2, [%rd8];
	mul.f64 	%fd3, %fd1, %fd2;
	add.s32 	%r17, %r15, %r2;
	mul.wide.s32 	%rd9, %r17, 8;
	add.s64 	%rd10, %rd4, %rd9;
	ld.global.f64 	%fd4, [%rd10];
	sub.f64 	%fd5, %fd4, %fd3;
	st.global.f64 	[%rd10], %fd5;
$L__BB1_2:
	ret;

}


// ===== COMPILED SASS (sm_100) =====

	.target	sm_100

	.elftype	@"ET_EXEC"


//--------------------- .note.nv.tkinfo           --------------------------
	.section	.note.nv.tkinfo,"",@"SHT_NOTE"
	.sectionflags	@"SHF_NOTE_NV_TKINFO"
	.tkinfo
        /*0018*/ 	.word	0x00000002
        /*0030*/ 	.string	""
        /*0030*/ 	.string	"ptxas"
        /*0030*/ 	.string	"Cuda compilation tools, release 13.0, V13.0.88"
        /*0030*/ 	.string	"Build cuda_13.0.r13.0/compiler.36424714_0"
        /*0030*/ 	.string	"-arch sm_100 -m 64 "



//--------------------- .note.nv.cuinfo           --------------------------
	.section	.note.nv.cuinfo,"",@"SHT_NOTE"
	.sectionflags	@"SHF_NOTE_NV_CUINFO"
        /*0018*/ 	.short	0x0002
        /*001a*/ 	.short	0x0064
        /*001c*/ 	.short	0x0082
	.zero		2


//--------------------- .nv.info                  --------------------------
	.section	.nv.info,"",@"SHT_CUDA_INFO"
	.align	4


	//----- nvinfo : EIATTR_REGCOUNT
	.align		4
        /*0000*/ 	.byte	0x04, 0x2f
        /*0002*/ 	.short	(.L_1 - .L_0)
	.align		4
.L_0:
        /*0004*/ 	.word	index@(_Z14computeLKernelPdS_ii)
        /*0008*/ 	.word	0x00000019


	//----- nvinfo : EIATTR_FRAME_SIZE
	.align		4
.L_1:
        /*000c*/ 	.byte	0x04, 0x11
        /*000e*/ 	.short	(.L_3 - .L_2)
	.align		4
.L_2:
        /*0010*/ 	.word	index@($__internal_0_$__cuda_sm20_div_rn_f64_full)
        /*0014*/ 	.word	0x00000000


	//----- nvinfo : EIATTR_FRAME_SIZE
	.align		4
.L_3:
        /*0018*/ 	.byte	0x04, 0x11
        /*001a*/ 	.short	(.L_5 - .L_4)
	.align		4
.L_4:
        /*001c*/ 	.word	index@(_Z14computeLKernelPdS_ii)
        /*0020*/ 	.word	0x00000000


	//----- nvinfo : EIATTR_REGCOUNT
	.align		4
.L_5:
        /*0024*/ 	.byte	0x04, 0x2f
        /*0026*/ 	.short	(.L_7 - .L_6)
	.align		4
.L_6:
        /*0028*/ 	.word	index@(_Z13updateUKernelPdS_ii)
        /*002c*/ 	.word	0x0000000e


	//----- nvinfo : EIATTR_FRAME_SIZE
	.align		4
.L_7:
        /*0030*/ 	.byte	0x04, 0x11
        /*0032*/ 	.short	(.L_9 - .L_8)
	.align		4
.L_8:
        /*0034*/ 	.word	index@(_Z13updateUKernelPdS_ii)
        /*0038*/ 	.word	0x00000000


	//----- nvinfo : EIATTR_MIN_STACK_SIZE
	.align		4
.L_9:
        /*003c*/ 	.byte	0x04, 0x12
        /*003e*/ 	.short	(.L_11 - .L_10)
	.align		4
.L_10:
        /*0040*/ 	.word	index@(_Z13updateUKernelPdS_ii)
        /*0044*/ 	.word	0x00000000


	//----- nvinfo : EIATTR_MIN_STACK_SIZE
	.align		4
.L_11:
        /*0048*/ 	.byte	0x04, 0x12
        /*004a*/ 	.short	(.L_13 - .L_12)
	.align		4
.L_12:
        /*004c*/ 	.word	index@(_Z14computeLKernelPdS_ii)
        /*0050*/ 	.word	0x00000000
.L_13:


//--------------------- .nv.compat                --------------------------
	.section	.nv.compat,"",@"SHT_CUDA_COMPAT_INFO"
	.align	4
        /*0000*/ 	.byte	0x02, 0x09, 0x00, 0x00, 0x02, 0x02, 0x01, 0x00, 0x02, 0x05, 0x05, 0x00, 0x03, 0x07, 0x01, 0x01
        /*0010*/ 	.byte	0x02, 0x03, 0x00, 0x00, 0x02, 0x06, 0x01, 0x00, 0x04, 0x0b, 0x08, 0x00, 0x01, 0x00, 0x00, 0x00
        /*0020*/ 	.byte	0x00, 0x00, 0x00, 0x00


//--------------------- .nv.info._Z13updateUKernelPdS_ii --------------------------
	.section	.nv.info._Z13updateUKernelPdS_ii,"",@"SHT_CUDA_INFO"
	.sectionflags	@""
	.align	4


	//----- nvinfo : EIATTR_CUDA_API_VERSION
	.align		4
        /*0000*/ 	.byte	0x04, 0x37
        /*0002*/ 	.short	(.L_15 - .L_14)
.L_14:
        /*0004*/ 	.word	0x00000082


	//----- nvinfo : EIATTR_KPARAM_INFO
	.align		4
.L_15:
        /*0008*/ 	.byte	0x04, 0x17
        /*000a*/ 	.short	(.L_17 - .L_16)
.L_16:
        /*000c*/ 	.word	0x00000000
        /*0010*/ 	.short	0x0003
        /*0012*/ 	.short	0x0014
        /*0014*/ 	.byte	0x00, 0xf0, 0x11, 0x00


	//----- nvinfo : EIATTR_KPARAM_INFO
	.align		4
.L_17:
        /*0018*/ 	.byte	0x04, 0x17
        /*001a*/ 	.short	(.L_19 - .L_18)
.L_18:
        /*001c*/ 	.word	0x00000000
        /*0020*/ 	.short	0x0002
        /*0022*/ 	.short	0x0010
        /*0024*/ 	.byte	0x00, 0xf0, 0x11, 0x00


	//----- nvinfo : EIATTR_KPARAM_INFO
	.align		4
.L_19:
        /*0028*/ 	.byte	0x04, 0x17
        /*002a*/ 	.short	(.L_21 - .L_20)
.L_20:
        /*002c*/ 	.word	0x00000000
        /*0030*/ 	.short	0x0001
        /*0032*/ 	.short	0x0008
        /*0034*/ 	.byte	0x00, 0xf5, 0x21, 0x00


	//----- nvinfo : EIATTR_KPARAM_INFO
	.align		4
.L_21:
        /*0038*/ 	.byte	0x04, 0x17
        /*003a*/ 	.short	(.L_23 - .L_22)
.L_22:
        /*003c*/ 	.word	0x00000000
        /*0040*/ 	.short	0x0000
        /*0042*/ 	.short	0x0000
        /*0044*/ 	.byte	0x00, 0xf5, 0x21, 0x00


	//----- nvinfo : EIATTR_SPARSE_MMA_MASK
	.align		4
.L_23:
        /*0048*/ 	.byte	0x03, 0x50
        /*004a*/ 	.short	0x0000


	//----- nvinfo : EIATTR_MAXREG_COUNT
	.align		4
        /*004c*/ 	.byte	0x03, 0x1b
        /*004e*/ 	.short	0x00ff


	//----- nvinfo : EIATTR_MERCURY_ISA_VERSION
	.align		4
        /*0050*/ 	.byte	0x03, 0x5f
        /*0052*/ 	.short	0x0101


	//----- nvinfo : EIATTR_VRC_CTA_INIT_COUNT
	.align		4
        /*0054*/ 	.byte	0x02, 0x4a
	.zero		1
	.zero		1


	//----- nvinfo : EIATTR_EXIT_INSTR_OFFSETS
	.align		4
        /*0058*/ 	.byte	0x04, 0x1c
        /*005a*/ 	.short	(.L_25 - .L_24)


	//   ....[0]....
.L_24:
        /*005c*/ 	.word	0x000000e0


	//   ....[1]....
        /*0060*/ 	.word	0x000001d0


	//----- nvinfo : EIATTR_CBANK_PARAM_SIZE
	.align		4
.L_25:
        /*0064*/ 	.byte	0x03, 0x19
        /*0066*/ 	.short	0x0018


	//----- nvinfo : EIATTR_PARAM_CBANK
	.align		4
        /*0068*/ 	.byte	0x04, 0x0a
        /*006a*/ 	.short	(.L_27 - .L_26)
	.align		4
.L_26:
        /*006c*/ 	.word	index@(.nv.constant0._Z13updateUKernelPdS_ii)
        /*0070*/ 	.short	0x0380
        /*0072*/ 	.short	0x0018


	//----- nvinfo : EIATTR_SW_WAR
	.align		4
.L_27:
        /*0074*/ 	.byte	0x04, 0x36
        /*0076*/ 	.short	(.L_29 - .L_28)
.L_28:
        /*0078*/ 	.word	0x00000008
.L_29:


//--------------------- .nv.info._Z14computeLKernelPdS_ii --------------------------
	.section	.nv.info._Z14computeLKernelPdS_ii,"",@"SHT_CUDA_INFO"
	.sectionflags	@""
	.align	4


	//----- nvinfo : EIATTR_CUDA_API_VERSION
	.align		4
        /*0000*/ 	.byte	0x04, 0x37
        /*0002*/ 	.short	(.L_31 - .L_30)
.L_30:
        /*0004*/ 	.word	0x00000082


	//----- nvinfo : EIATTR_KPARAM_INFO
	.align		4
.L_31:
        /*0008*/ 	.byte	0x04, 0x17
        /*000a*/ 	.short	(.L_33 - .L_32)
.L_32:
        /*000c*/ 	.word	0x00000000
        /*0010*/ 	.short	0x0003
        /*0012*/ 	.short	0x0014
        /*0014*/ 	.byte	0x00, 0xf0, 0x11, 0x00


	//----- nvinfo : EIATTR_KPARAM_INFO
	.align		4
.L_33:
        /*0018*/ 	.byte	0x04, 0x17
        /*001a*/ 	.short	(.L_35 - .L_34)
.L_34:
        /*001c*/ 	.word	0x00000000
        /*0020*/ 	.short	0x0002
        /*0022*/ 	.short	0x0010
        /*0024*/ 	.byte	0x00, 0xf0, 0x11, 0x00


	//----- nvinfo : EIATTR_KPARAM_INFO
	.align		4
.L_35:
        /*0028*/ 	.byte	0x04, 0x17
        /*002a*/ 	.short	(.L_37 - .L_36)
.L_36:
        /*002c*/ 	.word	0x00000000
        /*0030*/ 	.short	0x0001
        /*0032*/ 	.short	0x0008
        /*0034*/ 	.byte	0x00, 0xf5, 0x21, 0x00


	//----- nvinfo : EIATTR_KPARAM_INFO
	.align		4
.L_37:
        /*0038*/ 	.byte	0x04, 0x17
        /*003a*/ 	.short	(.L_39 - .L_38)
.L_38:
        /*003c*/ 	.word	0x00000000
        /*0040*/ 	.short	0x0000
        /*0042*/ 	.short	0x0000
        /*0044*/ 	.byte	0x00, 0xf5, 0x21, 0x00


	//----- nvinfo : EIATTR_SPARSE_MMA_MASK
	.align		4
.L_39:
        /*0048*/ 	.byte	0x03, 0x50
        /*004a*/ 	.short	0x0000


	//----- nvinfo : EIATTR_MAXREG_COUNT
	.align		4
        /*004c*/ 	.byte	0x03, 0x1b
        /*004e*/ 	.short	0x00ff


	//----- nvinfo : EIATTR_MERCURY_ISA_VERSION
	.align		4
        /*0050*/ 	.byte	0x03, 0x5f
        /*0052*/ 	.short	0x0101


	//----- nvinfo : EIATTR_VRC_CTA_INIT_COUNT
	.align		4
        /*0054*/ 	.byte	0x02, 0x4a
	.zero		1
	.zero		1


	//----- nvinfo : EIATTR_EXIT_INSTR_OFFSETS
	.align		4
        /*0058*/ 	.byte	0x04, 0x1c
        /*005a*/ 	.short	(.L_41 - .L_40)


	//   ....[0]....
.L_40:
        /*005c*/ 	.word	0x00000080


	//   ....[1]....
        /*0060*/ 	.word	0x00000260


	//----- nvinfo : EIATTR_CRS_STACK_SIZE
	.align		4
.L_41:
        /*0064*/ 	.byte	0x04, 0x1e
        /*0066*/ 	.short	(.L_43 - .L_42)
.L_42:
        /*0068*/ 	.word	0x00000000


	//----- nvinfo : EIATTR_CBANK_PARAM_SIZE
	.align		4
.L_43:
        /*006c*/ 	.byte	0x03, 0x19
        /*006e*/ 	.short	0x0018


	//----- nvinfo : EIATTR_PARAM_CBANK
	.align		4
        /*0070*/ 	.byte	0x04, 0x0a
        /*0072*/ 	.short	(.L_45 - .L_44)
	.align		4
.L_44:
        /*0074*/ 	.word	index@(.nv.constant0._Z14computeLKernelPdS_ii)
        /*0078*/ 	.short	0x0380
        /*007a*/ 	.short	0x0018


	//----- nvinfo : EIATTR_SW_WAR
	.align		4
.L_45:
        /*007c*/ 	.byte	0x04, 0x36
        /*007e*/ 	.short	(.L_47 - .L_46)
.L_46:
        /*0080*/ 	.word	0x00000008
.L_47:


//--------------------- .nv.callgraph             --------------------------
	.section	.nv.callgraph,"",@"SHT_CUDA_CALLGRAPH"
	.align	4
	.sectionentsize	8
	.align		4
        /*0000*/ 	.word	0x00000000
	.align		4
        /*0004*/ 	.word	0xffffffff
	.align		4
        /*0008*/ 	.word	0x00000000
	.align		4
        /*000c*/ 	.word	0xfffffffe
	.align		4
        /*0010*/ 	.word	0x00000000
	.align		4
        /*0014*/ 	.word	0xfffffffd
	.align		4
        /*0018*/ 	.word	0x00000000
	.align		4
        /*001c*/ 	.word	0xfffffffc


//--------------------- .text._Z13updateUKernelPdS_ii --------------------------
	.section	.text._Z13updateUKernelPdS_ii,"ax",@progbits
	.align	128
        .global         _Z13updateUKernelPdS_ii
        .type           _Z13updateUKernelPdS_ii,@function
        .size           _Z13updateUKernelPdS_ii,(.L_x_10 - _Z13updateUKernelPdS_ii)
        .other          _Z13updateUKernelPdS_ii,@"STO_CUDA_ENTRY STV_DEFAULT"
_Z13updateUKernelPdS_ii:
.text._Z13updateUKernelPdS_ii:
[----:B------:R-:W-:Y:S01]  /*0000*/  LDC R1, c[0x0][0x37c] ;  /* 0x0000df00ff017b82 */ /* 0x000fe20000000800 */
[----:B------:R-:W0:Y:S07]  /*0010*/  S2R R0, SR_TID.Y ;  /* 0x0000000000007919 */ /* 0x000e2e0000002200 */
[----:B------:R-:W0:Y:S01]  /*0020*/  LDC R3, c[0x0][0x364] ;  /* 0x0000d900ff037b82 */ /* 0x000e220000000800 */
[----:B------:R-:W1:Y:S07]  /*0030*/  S2R R2, SR_TID.X ;  /* 0x0000000000027919 */ /* 0x000e6e0000002100 */
[----:B------:R-:W0:Y:S08]  /*0040*/  S2UR UR4, SR_CTAID.Y ;  /* 0x00000000000479c3 */ /* 0x000e300000002600 */
[----:B------:R-:W1:Y:S08]  /*0050*/  S2UR UR5, SR_CTAID.X ;  /* 0x00000000000579c3 */ /* 0x000e700000002500 */
[----:B------:R-:W1:Y:S08]  /*0060*/  LDC R5, c[0x0][0x360] ;  /* 0x0000d800ff057b82 */ /* 0x000e700000000800 */
[----:B------:R-:W2:Y:S01]  /*0070*/  LDC.64 R10, c[0x0][0x390] ;  /* 0x0000e400ff0a7b82 */ /* 0x000ea20000000a00 */
[----:B0-----:R-:W-:-:S02]  /*0080*/  IMAD R3, R3, UR4, R0 ;  /* 0x0000000403037c24 */ /* 0x001fc4000f8e0200 */
[----:B-1----:R-:W-:-:S03]  /*0090*/  IMAD R5, R5, UR5, R2 ;  /* 0x0000000505057c24 */ /* 0x002fc6000f8e0202 */
[-C--:B--2---:R-:W-:Y:S02]  /*00a0*/  IADD3.X R0, PT, PT, R3, R10.reuse, RZ, PT, !PT ;  /* 0x0000000a03007210 */ /* 0x084fe40003ffe4ff */
[----:B------:R-:W-:-:S04]  /*00b0*/  IADD3 R9, PT, PT, R5, R10, RZ ;  /* 0x0000000a05097210 */ /* 0x000fc80007ffe0ff */
[----:B------:R-:W-:-:S04]  /*00c0*/  VIMNMX R2, PT, PT, R0, R9, !PT ;  /* 0x0000000900027248 */ /* 0x000fc80007fe0100 */
[----:B------:R-:W-:-:S13]  /*00d0*/  ISETP.GE.AND P0, PT, R2, R11, PT ;  /* 0x0000000b0200720c */ /* 0x000fda0003f06270 */
[----:B------:R-:W-:Y:S05]  /*00e0*/  @P0 EXIT ;  /* 0x000000000000094d */ /* 0x000fea0003800000 */
[----:B------:R-:W0:Y:S01]  /*00f0*/  LDC.64 R2, c[0x0][0x388] ;  /* 0x0000e200ff027b82 */ /* 0x000e220000000a00 */
[----:B------:R-:W1:Y:S01]  /*0100*/  LDCU.64 UR4, c[0x0][0x358] ;  /* 0x00006b00ff0477ac */ /* 0x000e620008000a00 */
[-C--:B------:R-:W-:Y:S02]  /*0110*/  IMAD R0, R0, R11.reuse, R10 ;  /* 0x0000000b00007224 */ /* 0x080fe400078e020a */
[----:B------:R-:W-:-:S03]  /*0120*/  IMAD R9, R10, R11, R9 ;  /* 0x0000000b0a097224 */ /* 0x000fc600078e0209 */
[----:B------:R-:W-:Y:S01]  /*0130*/  IADD3 R11, PT, PT, R5, R0, RZ ;  /* 0x00000000050b7210 */ /* 0x000fe20007ffe0ff */
[----:B------:R-:W2:Y:S01]  /*0140*/  LDC.64 R6, c[0x0][0x380] ;  /* 0x0000e000ff067b82 */ /* 0x000ea20000000a00 */
[----:B0-----:R-:W-:-:S06]  /*0150*/  IMAD.WIDE R2, R0, 0x8, R2 ;  /* 0x0000000800027825 */ /* 0x001fcc00078e0202 */
[----:B-1----:R-:W3:Y:S01]  /*0160*/  LDG.E.64 R2, desc[UR4][R2.64] ;  /* 0x0000000402027981 */ /* 0x002ee2000c1e1b00 */
[----:B--2---:R-:W-:-:S04]  /*0170*/  IMAD.WIDE R4, R9, 0x8, R6 ;  /* 0x0000000809047825 */ /* 0x004fc800078e0206 */
[----:B------:R-:W-:Y:S02]  /*0180*/  IMAD.WIDE R6, R11, 0x8, R6 ;  /* 0x000000080b067825 */ /* 0x000fe400078e0206 */
[----:B------:R-:W3:Y:S04]  /*0190*/  LDG.E.64 R4, desc[UR4][R4.64] ;  /* 0x0000000404047981 */ /* 0x000ee8000c1e1b00 */
[----:B------:R-:W3:Y:S02]  /*01a0*/  LDG.E.64 R8, desc[UR4][R6.64] ;  /* 0x0000000406087981 */ /* 0x000ee4000c1e1b00 */
[----:B---3--:R-:W-:-:S07]  /*01b0*/  DFMA R8, -R2, R4, R8 ;  /* 0x000000040208722b */ /* 0x008fce0000000108 */
[----:B------:R-:W-:Y:S01]  /*01c0*/  STG.E.64 desc[UR4][R6.64], R8 ;  /* 0x0000000806007986 */ /* 0x000fe2000c101b04 */
[----:B------:R-:W-:Y:S05]  /*01d0*/  EXIT ;  /* 0x000000000000794d */ /* 0x000fea0003800000 */
.L_x_0:
[----:B------:R-:W-:-:S00]  /*01e0*/  BRA `(.L_x_0) ;  /* 0xfffffffc00fc7947 */ /* 0x000fc0000383ffff */
[----:B------:R-:W-:-:S00]  /*01f0*/  NOP ;  /* 0x0000000000007918 */ /* 0x000fc00000000000 */
        /* <DEDUP_REMOVED lines=8> */
.L_x_10:


//--------------------- .text._Z14computeLKernelPdS_ii --------------------------
	.section	.text._Z14computeLKernelPdS_ii,"ax",@progbits
	.align	128
        .global         _Z14computeLKernelPdS_ii
        .type           _Z14computeLKernelPdS_ii,@function
        .size           _Z14computeLKernelPdS_ii,(.L_x_9 - _Z14computeLKernelPdS_ii)
        .other          _Z14computeLKernelPdS_ii,@"STO_CUDA_ENTRY STV_DEFAULT"
_Z14computeLKernelPdS_ii:
.text._Z14computeLKernelPdS_ii:
[----:B------:R-:W-:Y:S01]  /*0000*/  LDC R1, c[0x0][0x37c] ;  /* 0x0000df00ff017b82 */ /* 0x000fe20000000800 */
[----:B------:R-:W0:Y:S07]  /*0010*/  S2R R0, SR_TID.X ;  /* 0x0000000000007919 */ /* 0x000e2e0000002100 */
[----:B------:R-:W0:Y:S08]  /*0020*/  S2UR UR4, SR_CTAID.X ;  /* 0x00000000000479c3 */ /* 0x000e300000002500 */
[----:B------:R-:W0:Y:S08]  /*0030*/  LDC R3, c[0x0][0x360] ;  /* 0x0000d800ff037b82 */ /* 0x000e300000000800 */
[----:B------:R-:W1:Y:S01]  /*0040*/  LDC.64 R8, c[0x0][0x390] ;  /* 0x0000e400ff087b82 */ /* 0x000e620000000a00 */
[----:B0-----:R-:W-:-:S04]  /*0050*/  IMAD R3, R3, UR4, R0 ;  /* 0x0000000403037c24 */ /* 0x001fc8000f8e0200 */
[----:B-1----:R-:W-:-:S05]  /*0060*/  IMAD.X R0, R3, 0x1, R8, PT ;  /* 0x0000000103007824 */ /* 0x002fca00038e0608 */
[----:B------:R-:W-:-:S13]  /*0070*/  ISETP.GE.AND P0, PT, R0, R9, PT ;  /* 0x000000090000720c */ /* 0x000fda0003f06270 */
[----:B------:R-:W-:Y:S05]  /*0080*/  @P0 EXIT ;  /* 0x000000000000094d */ /* 0x000fea0003800000 */
[----:B------:R-:W0:Y:S01]  /*0090*/  LDC.64 R6, c[0x0][0x380] ;  /* 0x0000e000ff067b82 */ /* 0x000e220000000a00 */
[----:B------:R-:W1:Y:S01]  /*00a0*/  LDCU.64 UR4, c[0x0][0x358] ;  /* 0x00006b00ff0477ac */ /* 0x000e620008000a00 */
[----:B------:R-:W-:-:S04]  /*00b0*/  IMAD R5, R8, R9, R8 ;  /* 0x0000000908057224 */ /* 0x000fc800078e0208 */
[----:B0-----:R-:W-:-:S06]  /*00c0*/  IMAD.WIDE R4, R5, 0x8, R6 ;  /* 0x0000000805047825 */ /* 0x001fcc00078e0206 */
[----:B-1----:R-:W2:Y:S01]  /*00d0*/  LDG.E.64 R4, desc[UR4][R4.64] ;  /* 0x0000000404047981 */ /* 0x002ea2000c1e1b00 */
[----:B------:R-:W-:-:S04]  /*00e0*/  IMAD R0, R0, R9, R8 ;  /* 0x0000000900007224 */ /* 0x000fc800078e0208 */
[----:B------:R-:W-:-:S06]  /*00f0*/  IMAD.WIDE R6, R0, 0x8, R6 ;  /* 0x0000000800067825 */ /* 0x000fcc00078e0206 */
[----:B------:R-:W3:Y:S01]  /*0100*/  LDG.E.64 R6, desc[UR4][R6.64] ;  /* 0x0000000406067981 */ /* 0x000ee2000c1e1b00 */
[----:B------:R-:W-:Y:S01]  /*0110*/  IMAD.MOV.U32 R2, RZ, RZ, 0x1 ;  /* 0x00000001ff027424 */ /* 0x000fe200078e00ff */
[----:B------:R-:W-:Y:S01]  /*0120*/  BSSY.RECONVERGENT B0, `(.L_x_1) ;  /* 0x0000010000007945 */ /* 0x000fe20003800200 */
[----:B--2---:R-:W0:Y:S01]  /*0130*/  MUFU.RCP64H R3, R5 ;  /* 0x0000000500037308 */ /* 0x004e220000001800 */
[----:B---3--:R-:W-:-:S03]  /*0140*/  FSETP.GEU.AND P1, PT, |R7|, 6.5827683646048100446e-37, PT ;  /* 0x036000000700780b */ /* 0x008fc60003f2e200 */
[----:B0-----:R-:W-:-:S08]  /*0150*/  DFMA R8, -R4, R2, 1 ;  /* 0x3ff000000408742b */ /* 0x001fd00000000102 */
[----:B------:R-:W-:-:S08]  /*0160*/  DFMA R8, R8, R8, R8 ;  /* 0x000000080808722b */ /* 0x000fd00000000008 */
[----:B------:R-:W-:-:S08]  /*0170*/  DFMA R8, R2, R8, R2 ;  /* 0x000000080208722b */ /* 0x000fd00000000002 */
[----:B------:R-:W-:-:S08]  /*0180*/  DFMA R2, -R4, R8, 1 ;  /* 0x3ff000000402742b */ /* 0x000fd00000000108 */
[----:B------:R-:W-:-:S08]  /*0190*/  DFMA R2, R8, R2, R8 ;  /* 0x000000020802722b */ /* 0x000fd00000000008 */
[----:B------:R-:W-:-:S08]  /*01a0*/  DMUL R8, R6, R2 ;  /* 0x0000000206087228 */ /* 0x000fd00000000000 */
[----:B------:R-:W-:-:S08]  /*01b0*/  DFMA R10, -R4, R8, R6 ;  /* 0x00000008040a722b */ /* 0x000fd00000000106 */
[----:B------:R-:W-:-:S10]  /*01c0*/  DFMA R2, R2, R10, R8 ;  /* 0x0000000a0202722b */ /* 0x000fd40000000008 */
[----:B------:R-:W-:-:S05]  /*01d0*/  FFMA R8, RZ, R5, R3 ;  /* 0x00000005ff087223 */ /* 0x000fca0000000003 */
[----:B------:R-:W-:-:S13]  /*01e0*/  FSETP.GT.AND P0, PT, |R8|, 1.469367938527859385e-39, PT ;  /* 0x001000000800780b */ /* 0x000fda0003f04200 */
[----:B------:R-:W-:Y:S05]  /*01f0*/  @P0 BRA P1, `(.L_x_2) ;  /* 0x0000000000080947 */ /* 0x000fea0000800000 */
[----:B------:R-:W-:-:S07]  /*0200*/  MOV R10, 0x220 ;  /* 0x00000220000a7802 */ /* 0x000fce0000000f00 */
[----:B------:R-:W-:Y:S05]  /*0210*/  CALL.REL.NOINC `($__internal_0_$__cuda_sm20_div_rn_f64_full) ;  /* 0x0000000000147944 */ /* 0x000fea0003c00000 */
.L_x_2:
[----:B------:R-:W-:Y:S05]  /*0220*/  BSYNC.RECONVERGENT B0 ;  /* 0x0000000000007941 */ /* 0x000fea0003800200 */
.L_x_1:
[----:B------:R-:W0:Y:S02]  /*0230*/  LDC.64 R4, c[0x0][0x388] ;  /* 0x0000e200ff047b82 */ /* 0x000e240000000a00 */
[----:B0-----:R-:W-:-:S05]  /*0240*/  IMAD.WIDE R4, R0, 0x8, R4 ;  /* 0x0000000800047825 */ /* 0x001fca00078e0204 */
[----:B------:R-:W-:Y:S01]  /*0250*/  STG.E.64 desc[UR4][R4.64], R2 ;  /* 0x0000000204007986 */ /* 0x000fe2000c101b04 */
[----:B------:R-:W-:Y:S05]  /*0260*/  EXIT ;  /* 0x000000000000794d */ /* 0x000fea0003800000 */
        .weak           $__internal_0_$__cuda_sm20_div_rn_f64_full
        .type           $__internal_0_$__cuda_sm20_div_rn_f64_full,@function
        .size           $__internal_0_$__cuda_sm20_div_rn_f64_full,(.L_x_9 - $__internal_0_$__cuda_sm20_div_rn_f64_full)
$__internal_0_$__cuda_sm20_div_rn_f64_full:
[C---:B------:R-:W-:Y:S01]  /*0270*/  FSETP.GEU.AND P0, PT, |R5|.reuse, 1.469367938527859385e-39, PT ;  /* 0x001000000500780b */ /* 0x040fe20003f0e200 */
[----:B------:R-:W-:Y:S01]  /*0280*/  IMAD.MOV.U32 R16, RZ, RZ, 0x1 ;  /* 0x00000001ff107424 */ /* 0x000fe200078e00ff */
[----:B------:R-:W-:Y:S01]  /*0290*/  LOP3.LUT R2, R5, 0x800fffff, RZ, 0xc0, !PT ;  /* 0x800fffff05027812 */ /* 0x000fe200078ec0ff */
[----:B------:R-:W-:Y:S01]  /*02a0*/  BSSY.RECONVERGENT B1, `(.L_x_3) ;  /* 0x0000055000017945 */ /* 0x000fe20003800200 */
[C---:B------:R-:W-:Y:S02]  /*02b0*/  FSETP.GEU.AND P2, PT, |R7|.reuse, 1.469367938527859385e-39, PT ;  /* 0x001000000700780b */ /* 0x040fe40003f4e200 */
[----:B------:R-:W-:Y:S01]  /*02c0*/  LOP3.LUT R3, R2, 0x3ff00000, RZ, 0xfc, !PT ;  /* 0x3ff0000002037812 */ /* 0x000fe200078efcff */
[----:B------:R-:W-:Y:S01]  /*02d0*/  IMAD.MOV.U32 R2, RZ, RZ, R4 ;  /* 0x000000ffff027224 */ /* 0x000fe200078e0004 */
[----:B------:R-:W-:Y:S02]  /*02e0*/  LOP3.LUT R11, R7, 0x7ff00000, RZ, 0xc0, !PT ;  /* 0x7ff00000070b7812 */ /* 0x000fe400078ec0ff */
[----:B------:R-:W-:-:S03]  /*02f0*/  LOP3.LUT R14, R5, 0x7ff00000, RZ, 0xc0, !PT ;  /* 0x7ff00000050e7812 */ /* 0x000fc600078ec0ff */
[----:B------:R-:W-:Y:S01]  /*0300*/  @!P0 DMUL R2, R4, 8.98846567431157953865e+307 ;  /* 0x7fe0000004028828 */ /* 0x000fe20000000000 */
[----:B------:R-:W-:-:S03]  /*0310*/  ISETP.GE.U32.AND P1, PT, R11, R14, PT ;  /* 0x0000000e0b00720c */ /* 0x000fc60003f26070 */
[----:B------:R-:W-:Y:S01]  /*0320*/  @!P2 LOP3.LUT R12, R5, 0x7ff00000, RZ, 0xc0, !PT ;  /* 0x7ff00000050ca812 */ /* 0x000fe200078ec0ff */
[----:B------:R-:W-:Y:S01]  /*0330*/  @!P2 IMAD.MOV.U32 R18, RZ, RZ, RZ ;  /* 0x000000ffff12a224 */ /* 0x000fe200078e00ff */
[----:B------:R-:W0:Y:S02]  /*0340*/  MUFU.RCP64H R17, R3 ;  /* 0x0000000300117308 */ /* 0x000e240000001800 */
[----:B------:R-:W-:Y:S01]  /*0350*/  @!P2 ISETP.GE.U32.AND P3, PT, R11, R12, PT ;  /* 0x0000000c0b00a20c */ /* 0x000fe20003f66070 */
[----:B------:R-:W-:-:S05]  /*0360*/  IMAD.MOV.U32 R12, RZ, RZ, 0x1ca00000 ;  /* 0x1ca00000ff0c7424 */ /* 0x000fca00078e00ff */
[----:B------:R-:W-:-:S04]  /*0370*/  @!P2 SEL R13, R12, 0x63400000, !P3 ;  /* 0x634000000c0da807 */ /* 0x000fc80005800000 */
[----:B------:R-:W-:-:S04]  /*0380*/  @!P2 LOP3.LUT R13, R13, 0x80000000, R7, 0xf8, !PT ;  /* 0x800000000d0da812 */ /* 0x000fc800078ef807 */
[----:B------:R-:W-:Y:S01]  /*0390*/  @!P2 LOP3.LUT R19, R13, 0x100000, RZ, 0xfc, !PT ;  /* 0x001000000d13a812 */ /* 0x000fe200078efcff */
[----:B0-----:R-:W-:-:S08]  /*03a0*/  DFMA R8, R16, -R2, 1 ;  /* 0x3ff000001008742b */ /* 0x001fd00000000802 */
[----:B------:R-:W-:-:S08]  /*03b0*/  DFMA R8, R8, R8, R8 ;  /* 0x000000080808722b */ /* 0x000fd00000000008 */
[----:B------:R-:W-:Y:S01]  /*03c0*/  DFMA R16, R16, R8, R16 ;  /* 0x000000081010722b */ /* 0x000fe20000000010 */
[----:B------:R-:W-:Y:S01]  /*03d0*/  SEL R9, R12, 0x63400000, !P1 ;  /* 0x634000000c097807 */ /* 0x000fe20004800000 */
[----:B------:R-:W-:-:S03]  /*03e0*/  IMAD.MOV.U32 R8, RZ, RZ, R6 ;  /* 0x000000ffff087224 */ /* 0x000fc600078e0006 */
[----:B------:R-:W-:-:S03]  /*03f0*/  LOP3.LUT R9, R9, 0x800fffff, R7, 0xf8, !PT ;  /* 0x800fffff09097812 */ /* 0x000fc600078ef807 */
[----:B------:R-:W-:-:S03]  /*0400*/  DFMA R20, R16, -R2, 1 ;  /* 0x3ff000001014742b */ /* 0x000fc60000000802 */
[----:B------:R-:W-:-:S05]  /*0410*/  @!P2 DFMA R8, R8, 2, -R18 ;  /* 0x400000000808a82b */ /* 0x000fca0000000812 */
[----:B------:R-:W-:Y:S01]  /*0420*/  DFMA R16, R16, R20, R16 ;  /* 0x000000141010722b */ /* 0x000fe20000000010 */
[----:B------:R-:W-:Y:S02]  /*0430*/  IMAD.MOV.U32 R21, RZ, RZ, R11 ;  /* 0x000000ffff157224 */ /* 0x000fe400078e000b */
[----:B------:R-:W-:Y:S01]  /*0440*/  IMAD.MOV.U32 R20, RZ, RZ, R14 ;  /* 0x000000ffff147224 */ /* 0x000fe200078e000e */
[----:B------:R-:W-:Y:S02]  /*0450*/  @!P0 LOP3.LUT R20, R3, 0x7ff00000, RZ, 0xc0, !PT ;  /* 0x7ff0000003148812 */ /* 0x000fe400078ec0ff */
[----:B------:R-:W-:Y:S02]  /*0460*/  @!P2 LOP3.LUT R21, R9, 0x7ff00000, RZ, 0xc0, !PT ;  /* 0x7ff000000915a812 */ /* 0x000fe400078ec0ff */
[----:B------:R-:W-:Y:S01]  /*0470*/  DMUL R18, R16, R8 ;  /* 0x0000000810127228 */ /* 0x000fe20000000000 */
[----:B------:R-:W-:Y:S02]  /*0480*/  VIADD R22, R20, 0xffffffff ;  /* 0xffffffff14167836 */ /* 0x000fe40000000000 */
[----:B------:R-:W-:-:S05]  /*0490*/  VIADD R13, R21, 0xffffffff ;  /* 0xffffffff150d7836 */ /* 0x000fca0000000000 */
[----:B------:R-:W-:Y:S01]  /*04a0*/  DFMA R14, R18, -R2, R8 ;  /* 0x80000002120e722b */ /* 0x000fe20000000008 */
[----:B------:R-:W-:-:S04]  /*04b0*/  ISETP.GT.U32.AND P0, PT, R13, 0x7feffffe, PT ;  /* 0x7feffffe0d00780c */ /* 0x000fc80003f04070 */
[----:B------:R-:W-:-:S03]  /*04c0*/  ISETP.GT.U32.OR P0, PT, R22, 0x7feffffe, P0 ;  /* 0x7feffffe1600780c */ /* 0x000fc60000704470 */
[----:B------:R-:W-:-:S10]  /*04d0*/  DFMA R14, R16, R14, R18 ;  /* 0x0000000e100e722b */ /* 0x000fd40000000012 */
[----:B------:R-:W-:Y:S05]  /*04e0*/  @P0 BRA `(.L_x_4) ;  /* 0x00000000006c0947 */ /* 0x000fea0003800000 */
[----:B------:R-:W-:-:S04]  /*04f0*/  LOP3.LUT R16, R5, 0x7ff00000, RZ, 0xc0, !PT ;  /* 0x7ff0000005107812 */ /* 0x000fc800078ec0ff */
[CC--:B------:R-:W-:Y:S02]  /*0500*/  VIADDMNMX R6, R11.reuse, -R16.reuse, 0xb9600000, !PT ;  /* 0xb96000000b067446 */ /* 0x0c0fe40007800910 */
[----:B------:R-:W-:Y:S02]  /*0510*/  ISETP.GE.U32.AND P0, PT, R11, R16, PT ;  /* 0x000000100b00720c */ /* 0x000fe40003f06070 */
[----:B------:R-:W-:Y:S02]  /*0520*/  VIMNMX R6, PT, PT, R6, 0x46a00000, PT ;  /* 0x46a0000006067848 */ /* 0x000fe40003fe0100 */
[----:B------:R-:W-:-:S05]  /*0530*/  SEL R11, R12, 0x63400000, !P0 ;  /* 0x634000000c0b7807 */ /* 0x000fca0004000000 */
[----:B------:R-:W-:Y:S02]  /*0540*/  IMAD.IADD R11, R6, 0x1, -R11 ;  /* 0x00000001060b7824 */ /* 0x000fe400078e0a0b */
[----:B------:R-:W-:Y:S02]  /*0550*/  IMAD.MOV.U32 R6, RZ, RZ, RZ ;  /* 0x000000ffff067224 */ /* 0x000fe400078e00ff */
[----:B------:R-:W-:-:S06]  /*0560*/  VIADD R7, R11, 0x7fe00000 ;  /* 0x7fe000000b077836 */ /* 0x000fcc0000000000 */
[----:B------:R-:W-:-:S10]  /*0570*/  DMUL R12, R14, R6 ;  /* 0x000000060e0c7228 */ /* 0x000fd40000000000 */
[----:B------:R-:W-:-:S13]  /*0580*/  FSETP.GTU.AND P0, PT, |R13|, 1.469367938527859385e-39, PT ;  /* 0x001000000d00780b */ /* 0x000fda0003f0c200 */
[----:B------:R-:W-:Y:S05]  /*0590*/  @P0 BRA `(.L_x_5) ;  /* 0x0000000000940947 */ /* 0x000fea0003800000 */
[----:B------:R-:W-:Y:S01]  /*05a0*/  DFMA R2, R14, -R2, R8 ;  /* 0x800000020e02722b */ /* 0x000fe20000000008 */
[----:B------:R-:W-:-:S09]  /*05b0*/  IMAD.MOV.U32 R6, RZ, RZ, RZ ;  /* 0x000000ffff067224 */ /* 0x000fd200078e00ff */
[C---:B------:R-:W-:Y:S02]  /*05c0*/  FSETP.NEU.AND P0, PT, R3.reuse, RZ, PT ;  /* 0x000000ff0300720b */ /* 0x040fe40003f0d000 */
[----:B------:R-:W-:-:S04]  /*05d0*/  LOP3.LUT R5, R3, 0x80000000, R5, 0x48, !PT ;  /* 0x8000000003057812 */ /* 0x000fc800078e4805 */
[----:B------:R-:W-:-:S07]  /*05e0*/  LOP3.LUT R7, R5, R7, RZ, 0xfc, !PT ;  /* 0x0000000705077212 */ /* 0x000fce00078efcff */
[----:B------:R-:W-:Y:S05]  /*05f0*/  @!P0 BRA `(.L_x_5) ;  /* 0x00000000007c8947 */ /* 0x000fea0003800000 */
[----:B------:R-:W-:Y:S01]  /*0600*/  IMAD.MOV R3, RZ, RZ, -R11 ;  /* 0x000000ffff037224 */ /* 0x000fe200078e0a0b */
[----:B------:R-:W-:Y:S01]  /*0610*/  DMUL.RP R6, R14, R6 ;  /* 0x000000060e067228 */ /* 0x000fe20000008000 */
[----:B------:R-:W-:Y:S01]  /*0620*/  IMAD.MOV.U32 R2, RZ, RZ, RZ ;  /* 0x000000ffff027224 */ /* 0x000fe200078e00ff */
[----:B------:R-:W-:-:S05]  /*0630*/  IADD3 R11, PT, PT, -R11, -0x43300000, RZ ;  /* 0xbcd000000b0b7810 */ /* 0x000fca0007ffe1ff */
[----:B------:R-:W-:-:S03]  /*0640*/  DFMA R2, R12, -R2, R14 ;  /* 0x800000020c02722b */ /* 0x000fc6000000000e */
[----:B------:R-:W-:-:S07]  /*0650*/  LOP3.LUT R5, R7, R5, RZ, 0x3c, !PT ;  /* 0x0000000507057212 */ /* 0x000fce00078e3cff */
[----:B------:R-:W-:-:S04]  /*0660*/  FSETP.NEU.AND P0, PT, |R3|, R11, PT ;  /* 0x0000000b0300720b */ /* 0x000fc80003f0d200 */
[----:B------:R-:W-:Y:S02]  /*0670*/  FSEL R12, R6, R12, !P0 ;  /* 0x0000000c060c7208 */ /* 0x000fe40004000000 */
[----:B------:R-:W-:Y:S01]  /*0680*/  FSEL R13, R5, R13, !P0 ;  /* 0x0000000d050d7208 */ /* 0x000fe20004000000 */
[----:B------:R-:W-:Y:S06]  /*0690*/  BRA `(.L_x_5) ;  /* 0x0000000000547947 */ /* 0x000fec0003800000 */
.L_x_4:
[----:B------:R-:W-:-:S14]  /*06a0*/  DSETP.NAN.AND P0, PT, R6, R6, PT ;  /* 0x000000060600722a */ /* 0x000fdc0003f08000 */
[----:B------:R-:W-:Y:S05]  /*06b0*/  @P0 BRA `(.L_x_6) ;  /* 0x0000000000440947 */ /* 0x000fea0003800000 */
[----:B------:R-:W-:-:S14]  /*06c0*/  DSETP.NAN.AND P0, PT, R4, R4, PT ;  /* 0x000000040400722a */ /* 0x000fdc0003f08000 */
[----:B------:R-:W-:Y:S05]  /*06d0*/  @P0 BRA `(.L_x_7) ;  /* 0x0000000000300947 */ /* 0x000fea0003800000 */
[----:B------:R-:W-:Y:S01]  /*06e0*/  ISETP.NE.AND P0, PT, R21, R20, PT ;  /* 0x000000141500720c */ /* 0x000fe20003f05270 */
[----:B------:R-:W-:Y:S02]  /*06f0*/  IMAD.MOV.U32 R12, RZ, RZ, 0x0 ;  /* 0x00000000ff0c7424 */ /* 0x000fe400078e00ff */
[----:B------:R-:W-:-:S10]  /*0700*/  IMAD.MOV.U32 R13, RZ, RZ, -0x80000 ;  /* 0xfff80000ff0d7424 */ /* 0x000fd400078e00ff */
[----:B------:R-:W-:Y:S05]  /*0710*/  @!P0 BRA `(.L_x_5) ;  /* 0x0000000000348947 */ /* 0x000fea0003800000 */
[----:B------:R-:W-:Y:S02]  /*0720*/  ISETP.NE.AND P0, PT, R21, 0x7ff00000, PT ;  /* 0x7ff000001500780c */ /* 0x000fe40003f05270 */
[----:B------:R-:W-:Y:S02]  /*0730*/  LOP3.LUT R13, R7, 0x80000000, R5, 0x48, !PT ;  /* 0x80000000070d7812 */ /* 0x000fe400078e4805 */
[----:B------:R-:W-:-:S13]  /*0740*/  ISETP.EQ.OR P0, PT, R20, RZ, !P0 ;  /* 0x000000ff1400720c */ /* 0x000fda0004702670 */
[----:B------:R-:W-:Y:S01]  /*0750*/  @P0 LOP3.LUT R2, R13, 0x7ff00000, RZ, 0xfc, !PT ;  /* 0x7ff000000d020812 */ /* 0x000fe200078efcff */
[----:B------:R-:W-:Y:S02]  /*0760*/  @!P0 IMAD.MOV.U32 R12, RZ, RZ, RZ ;  /* 0x000000ffff0c8224 */ /* 0x000fe400078e00ff */
[----:B------:R-:W-:Y:S02]  /*0770*/  @P0 IMAD.MOV.U32 R12, RZ, RZ, RZ ;  /* 0x000000ffff0c0224 */ /* 0x000fe400078e00ff */
[----:B------:R-:W-:Y:S01]  /*0780*/  @P0 IMAD.MOV.U32 R13, RZ, RZ, R2 ;  /* 0x000000ffff0d0224 */ /* 0x000fe200078e0002 */
[----:B------:R-:W-:Y:S06]  /*0790*/  BRA `(.L_x_5) ;  /* 0x0000000000147947 */ /* 0x000fec0003800000 */
.L_x_7:
[----:B------:R-:W-:Y:S01]  /*07a0*/  LOP3.LUT R13, R5, 0x80000, RZ, 0xfc, !PT ;  /* 0x00080000050d7812 */ /* 0x000fe200078efcff */
[----:B------:R-:W-:Y:S01]  /*07b0*/  IMAD.MOV.U32 R12, RZ, RZ, R4 ;  /* 0x000000ffff0c7224 */ /* 0x000fe200078e0004 */
[----:B------:R-:W-:Y:S06]  /*07c0*/  BRA `(.L_x_5) ;  /* 0x0000000000087947 */ /* 0x000fec0003800000 */
.L_x_6:
[----:B------:R-:W-:Y:S01]  /*07d0*/  LOP3.LUT R13, R7, 0x80000, RZ, 0xfc, !PT ;  /* 0x00080000070d7812 */ /* 0x000fe200078efcff */
[----:B------:R-:W-:-:S07]  /*07e0*/  IMAD.MOV.U32 R12, RZ, RZ, R6 ;  /* 0x000000ffff0c7224 */ /* 0x000fce00078e0006 */
.L_x_5:
[----:B------:R-:W-:Y:S05]  /*07f0*/  BSYNC.RECONVERGENT B1 ;  /* 0x0000000000017941 */ /* 0x000fea0003800200 */
.L_x_3:
[----:B------:R-:W-:Y:S02]  /*0800*/  IMAD.MOV.U32 R11, RZ, RZ, 0x0 ;  /* 0x00000000ff0b7424 */ /* 0x000fe400078e00ff */
[----:B------:R-:W-:Y:S02]  /*0810*/  IMAD.MOV.U32 R2, RZ, RZ, R12 ;  /* 0x000000ffff027224 */ /* 0x000fe400078e000c */
[----:B------:R-:W-:Y:S01]  /*0820*/  IMAD.MOV.U32 R3, RZ, RZ, R13 ;  /* 0x000000ffff037224 */ /* 0x000fe200078e000d */
[----:B------:R-:W-:Y:S06]  /*0830*/  RET.REL.NODEC R10 `(_Z14computeLKernelPdS_ii) ;  /* 0xfffffff40af07950 */ /* 0x000fec0003c3ffff */
.L_x_8:
        /* <DEDUP_REMOVED lines=12> */
.L_x_9:


//--------------------- .nv.shared.reserved.0     --------------------------
	.section	.nv.shared.reserved.0,"aw",@nobits
	.weak		__nv_reservedSMEM_offset_0_alias
	.size		__nv_reservedSMEM_offset_0_alias, 0, 64
	.other		__nv_reservedSMEM_offset_0_alias,@"STO_CUDA_RESERVED_SHARED STV_DEFAULT"
__nv_reservedSMEM_offset_0_alias:
	.zero		0
	.zero		64


//--------------------- .nv.constant0._Z13updateUKernelPdS_ii --------------------------
	.section	.nv.constant0._Z13updateUKernelPdS_ii,"a",@progbits
	.sectionflags	@""
	.align	4
.nv.constant0._Z13updateUKernelPdS_ii:
	.zero		920


//--------------------- .nv.constant0._Z14computeLKernelPdS_ii --------------------------
	.section	.nv.constant0._Z14computeLKernelPdS_ii,"a",@progbits
	.sectionflags	@""
	.align	4
.nv.constant0._Z14computeLKernelPdS_ii:
	.zero		920


//--------------------- SYMBOLS --------------------------

	.type		.nv.reservedSmem.offset0,@object
	.size		.nv.reservedSmem.offset0,0x4
